//
// Generated by NVIDIA NVVM Compiler
//
// Compiler Build ID: CL-36424714
// Cuda compilation tools, release 13.0, V13.0.88
// Based on NVVM 20.0.0
//

.version 9.0
.target sm_100
.address_size 64

	// .globl	_Z12sum_matricesPfS_S_ii

.visible .entry _Z12sum_matricesPfS_S_ii(
	.param .u64 .ptr .align 1 _Z12sum_matricesPfS_S_ii_param_0,
	.param .u64 .ptr .align 1 _Z12sum_matricesPfS_S_ii_param_1,
	.param .u64 .ptr .align 1 _Z12sum_matricesPfS_S_ii_param_2,
	.param .u32 _Z12sum_matricesPfS_S_ii_param_3,
	.param .u32 _Z12sum_matricesPfS_S_ii_param_4
)
{
	.reg .pred 	%p<4>;
	.reg .b32 	%r<12>;
	.reg .b32 	%f<4>;
	.reg .b64 	%rd<11>;

	ld.param.u64 	%rd1, [_Z12sum_matricesPfS_S_ii_param_0];
	ld.param.u64 	%rd2, [_Z12sum_matricesPfS_S_ii_param_1];
	ld.param.u64 	%rd3, [_Z12sum_matricesPfS_S_ii_param_2];
	ld.param.u32 	%r3, [_Z12sum_matricesPfS_S_ii_param_3];
	ld.param.u32 	%r4, [_Z12sum_matricesPfS_S_ii_param_4];
	mov.u32 	%r5, %ctaid.y;
	mov.u32 	%r6, %ntid.y;
	mov.u32 	%r7, %tid.y;
	mad.lo.s32 	%r1, %r5, %r6, %r7;
	mov.u32 	%r8, %ctaid.x;
	mov.u32 	%r9, %ntid.x;
	mov.u32 	%r10, %tid.x;
	mad.lo.s32 	%r2, %r8, %r9, %r10;
	setp.ge.s32 	%p1, %r1, %r3;
	setp.ge.s32 	%p2, %r2, %r4;
	or.pred  	%p3, %p1, %p2;
	@%p3 bra 	$L__BB0_2;
	cvta.to.global.u64 	%rd4, %rd1;
	cvta.to.global.u64 	%rd5, %rd2;
	cvta.to.global.u64 	%rd6, %rd3;
	mad.lo.s32 	%r11, %r3, %r1, %r2;
	mul.wide.s32 	%rd7, %r11, 4;
	add.s64 	%rd8, %rd4, %rd7;
	ld.global.f32 	%f1, [%rd8];
	add.s64 	%rd9, %rd5, %rd7;
	ld.global.f32 	%f2, [%rd9];
	add.f32 	%f3, %f1, %f2;
	add.s64 	%rd10, %rd6, %rd7;
	st.global.f32 	[%rd10], %f3;
$L__BB0_2:
	ret;

}


// ===== COMPILED SASS (sm_100) =====

	.target	sm_100

	.elftype	@"ET_EXEC"


//--------------------- .note.nv.tkinfo           --------------------------
	.section	.note.nv.tkinfo,"",@"SHT_NOTE"
	.sectionflags	@"SHF_NOTE_NV_TKINFO"
	.tkinfo
        /*0018*/ 	.word	0x00000002
        /*0030*/ 	.string	""
        /*0030*/ 	.string	"ptxas"
        /*0030*/ 	.string	"Cuda compilation tools, release 13.0, V13.0.88"
        /*0030*/ 	.string	"Build cuda_13.0.r13.0/compiler.36424714_0"
        /*0030*/ 	.string	"-arch sm_100 -m 64 "



//--------------------- .note.nv.cuinfo           --------------------------
	.section	.note.nv.cuinfo,"",@"SHT_NOTE"
	.sectionflags	@"SHF_NOTE_NV_CUINFO"
        /*0018*/ 	.short	0x0002
        /*001a*/ 	.short	0x0064
        /*001c*/ 	.short	0x0082
	.zero		2


//--------------------- .nv.info                  --------------------------
	.section	.nv.info,"",@"SHT_CUDA_INFO"
	.align	4


	//----- nvinfo : EIATTR_REGCOUNT
	.align		4
        /*0000*/ 	.byte	0x04, 0x2f
        /*0002*/ 	.short	(.L_1 - .L_0)
	.align		4
.L_0:
        /*0004*/ 	.word	index@(_Z12sum_matricesPfS_S_ii)
        /*0008*/ 	.word	0x0000000c


	//----- nvinfo : EIATTR_FRAME_SIZE
	.align		4
.L_1:
        /*000c*/ 	.byte	0x04, 0x11
        /*000e*/ 	.short	(.L_3 - .L_2)
	.align		4
.L_2:
        /*0010*/ 	.word	index@(_Z12sum_matricesPfS_S_ii)
        /*0014*/ 	.word	0x00000000


	//----- nvinfo : EIATTR_MIN_STACK_SIZE
	.align		4
.L_3:
        /*0018*/ 	.byte	0x04, 0x12
        /*001a*/ 	.short	(.L_5 - .L_4)
	.align		4
.L_4:
        /*001c*/ 	.word	index@(_Z12sum_matricesPfS_S_ii)
        /*0020*/ 	.word	0x00000000
.L_5:


//--------------------- .nv.compat                --------------------------
	.section	.nv.compat,"",@"SHT_CUDA_COMPAT_INFO"
	.align	4
        /*0000*/ 	.byte	0x02, 0x09, 0x00, 0x00, 0x02, 0x02, 0x01, 0x00, 0x02, 0x05, 0x05, 0x00, 0x03, 0x07, 0x01, 0x01
        /*0010*/ 	.byte	0x02, 0x03, 0x00, 0x00, 0x02, 0x06, 0x01, 0x00, 0x04, 0x0b, 0x08, 0x00, 0x09, 0x00, 0x00, 0x00
        /*0020*/ 	.byte	0x00, 0x00, 0x00, 0x00


//--------------------- .nv.info._Z12sum_matricesPfS_S_ii --------------------------
	.section	.nv.info._Z12sum_matricesPfS_S_ii,"",@"SHT_CUDA_INFO"
	.sectionflags	@""
	.align	4


	//----- nvinfo : EIATTR_CUDA_API_VERSION
	.align		4
        /*0000*/ 	.byte	0x04, 0x37
        /*0002*/ 	.short	(.L_7 - .L_6)
.L_6:
        /*0004*/ 	.word	0x00000082


	//----- nvinfo : EIATTR_KPARAM_INFO
	.align		4
.L_7:
        /*0008*/ 	.byte	0x04, 0x17
        /*000a*/ 	.short	(.L_9 - .L_8)
.L_8:
        /*000c*/ 	.word	0x00000000
        /*0010*/ 	.short	0x0004
        /*0012*/ 	.short	0x001c
        /*0014*/ 	.byte	0x00, 0xf0, 0x11, 0x00


	//----- nvinfo : EIATTR_KPARAM_INFO
	.align		4
.L_9:
        /*0018*/ 	.byte	0x04, 0x17
        /*001a*/ 	.short	(.L_11 - .L_10)
.L_10:
        /*001c*/ 	.word	0x00000000
        /*0020*/ 	.short	0x0003
        /*0022*/ 	.short	0x0018
        /*0024*/ 	.byte	0x00, 0xf0, 0x11, 0x00


	//----- nvinfo : EIATTR_KPARAM_INFO
	.align		4
.L_11:
        /*0028*/ 	.byte	0x04, 0x17
        /*002a*/ 	.short	(.L_13 - .L_12)
.L_12:
        /*002c*/ 	.word	0x00000000
        /*0030*/ 	.short	0x0002
        /*0032*/ 	.short	0x0010
        /*0034*/ 	.byte	0x00, 0xf5, 0x21, 0x00


	//----- nvinfo : EIATTR_KPARAM_INFO
	.align		4
.L_13:
        /*0038*/ 	.byte	0x04, 0x17
        /*003a*/ 	.short	(.L_15 - .L_14)
.L_14:
        /*003c*/ 	.word	0x00000000
        /*0040*/ 	.short	0x0001
        /*0042*/ 	.short	0x0008
        /*0044*/ 	.byte	0x00, 0xf5, 0x21, 0x00


	//----- nvinfo : EIATTR_KPARAM_INFO
	.align		4
.L_15:
        /*0048*/ 	.byte	0x04, 0x17
        /*004a*/ 	.short	(.L_17 - .L_16)
.L_16:
        /*004c*/ 	.word	0x00000000
        /*0050*/ 	.short	0x0000
        /*0052*/ 	.short	0x0000
        /*0054*/ 	.byte	0x00, 0xf5, 0x21, 0x00


	//----- nvinfo : EIATTR_SPARSE_MMA_MASK
	.align		4
.L_17:
        /*0058*/ 	.byte	0x03, 0x50
        /*005a*/ 	.short	0x0000


	//----- nvinfo : EIATTR_MAXREG_COUNT
	.align		4
        /*005c*/ 	.byte	0x03, 0x1b
        /*005e*/ 	.short	0x00ff


	//----- nvinfo : EIATTR_MERCURY_ISA_VERSION
	.align		4
        /*0060*/ 	.byte	0x03, 0x5f
        /*0062*/ 	.short	0x0101


	//----- nvinfo : EIATTR_VRC_CTA_INIT_COUNT
	.align		4
        /*0064*/ 	.byte	0x02, 0x4a
	.zero		1
	.zero		1


	//----- nvinfo : EIATTR_EXIT_INSTR_OFFSETS
	.align		4
        /*0068*/ 	.byte	0x04, 0x1c
        /*006a*/ 	.short	(.L_19 - .L_18)


	//   ....[0]....
.L_18:
        /*006c*/ 	.word	0x000000c0


	//   ....[1]....
        /*0070*/ 	.word	0x00000190


	//----- nvinfo : EIATTR_CBANK_PARAM_SIZE
	.align		4
.L_19:
        /*0074*/ 	.byte	0x03, 0x19
        /*0076*/ 	.short	0x0020


	//----- nvinfo : EIATTR_PARAM_CBANK
	.align		4
        /*0078*/ 	.byte	0x04, 0x0a
        /*007a*/ 	.short	(.L_21 - .L_20)
	.align		4
.L_20:
        /*007c*/ 	.word	index@(.nv.constant0._Z12sum_matricesPfS_S_ii)
        /*0080*/ 	.short	0x0380
        /*0082*/ 	.short	0x0020


	//----- nvinfo : EIATTR_SW_WAR
	.align		4
.L_21:
        /*0084*/ 	.byte	0x04, 0x36
        /*0086*/ 	.short	(.L_23 - .L_22)
.L_22:
        /*0088*/ 	.word	0x00000008
.L_23:


//--------------------- .nv.callgraph             --------------------------
	.section	.nv.callgraph,"",@"SHT_CUDA_CALLGRAPH"
	.align	4
	.sectionentsize	8
	.align		4
        /*0000*/ 	.word	0x00000000
	.align		4
        /*0004*/ 	.word	0xffffffff
	.align		4
        /*0008*/ 	.word	0x00000000
	.align		4
        /*000c*/ 	.word	0xfffffffe
	.align		4
        /*0010*/ 	.word	0x00000000
	.align		4
        /*0014*/ 	.word	0xfffffffd
	.align		4
        /*0018*/ 	.word	0x00000000
	.align		4
        /*001c*/ 	.word	0xfffffffc


//--------------------- .text._Z12sum_matricesPfS_S_ii --------------------------
	.section	.text._Z12sum_matricesPfS_S_ii,"ax",@progbits
	.align	128
        .global         _Z12sum_matricesPfS_S_ii
        .type           _Z12sum_matricesPfS_S_ii,@function
        .size           _Z12sum_matricesPfS_S_ii,(.L_x_1 - _Z12sum_matricesPfS_S_ii)
        .other          _Z12sum_matricesPfS_S_ii,@"STO_CUDA_ENTRY STV_DEFAULT"
_Z12sum_matricesPfS_S_ii:
.text._Z12sum_matricesPfS_S_ii:
[----:B------:R-:W-:Y:S01]  /*0000*/  LDC R1, c[0x0][0x37c] ;  /* 0x0000df00ff017b82 */ /* 0x000fe20000000800 */
[----:B------:R-:W0:Y:S07]  /*0010*/  S2R R2, SR_TID.X ;  /* 0x0000000000027919 */ /* 0x000e2e0000002100 */
[----:B------:R-:W1:Y:S01]  /*0020*/  LDC R0, c[0x0][0x364] ;  /* 0x0000d900ff007b82 */ /* 0x000e620000000800 */
[----:B------:R-:W2:Y:S01]  /*0030*/  LDCU.64 UR6, c[0x0][0x398] ;  /* 0x00007300ff0677ac */ /* 0x000ea20008000a00 */
[----:B------:R-:W1:Y:S06]  /*0040*/  S2R R3, SR_TID.Y ;  /* 0x0000000000037919 */ /* 0x000e6c0000002200 */
[----:B------:R-:W0:Y:S08]  /*0050*/  S2UR UR5, SR_CTAID.X ;  /* 0x00000000000579c3 */ /* 0x000e300000002500 */
[----:B------:R-:W0:Y:S08]  /*0060*/  LDC R7, c[0x0][0x360] ;  /* 0x0000d800ff077b82 */ /* 0x000e300000000800 */
[----:B------:R-:W1:Y:S01]  /*0070*/  S2UR UR4, SR_CTAID.Y ;  /* 0x00000000000479c3 */ /* 0x000e620000002600 */
[----:B0-----:R-:W-:-:S05]  /*0080*/  IMAD R7, R7, UR5, R2 ;  /* 0x0000000507077c24 */ /* 0x001fca000f8e0202 */
[----:B--2---:R-:W-:Y:S01]  /*0090*/  ISETP.GE.AND P0, PT, R7, UR7, PT ;  /* 0x0000000707007c0c */ /* 0x004fe2000bf06270 */
[----:B-1----:R-:W-:-:S05]  /*00a0*/  IMAD R0, R0, UR4, R3 ;  /* 0x0000000400007c24 */ /* 0x002fca000f8e0203 */
[----:B------:R-:W-:-:S13]  /*00b0*/  ISETP.GE.OR P0, PT, R0, UR6, P0 ;  /* 0x0000000600007c0c */ /* 0x000fda0008706670 */
[----:B------:R-:W-:Y:S05]  /*00c0*/  @P0 EXIT ;  /* 0x000000000000094d */ /* 0x000fea0003800000 */
[----:B------:R-:W0:Y:S01]  /*00d0*/  LDC.64 R2, c[0x0][0x380] ;  /* 0x0000e000ff027b82 */ /* 0x000e220000000a00 */
[----:B------:R-:W1:Y:S01]  /*00e0*/  LDCU.64 UR4, c[0x0][0x358] ;  /* 0x00006b00ff0477ac */ /* 0x000e620008000a00 */
[----:B------:R-:W-:-:S06]  /*00f0*/  IMAD R9, R0, UR6, R7 ;  /* 0x0000000600097c24 */ /* 0x000fcc000f8e0207 */
[----:B------:R-:W2:Y:S08]  /*0100*/  LDC.64 R4, c[0x0][0x388] ;  /* 0x0000e200ff047b82 */ /* 0x000eb00000000a00 */
[----:B------:R-:W3:Y:S01]  /*0110*/  LDC.64 R6, c[0x0][0x390] ;  /* 0x0000e400ff067b82 */ /* 0x000ee20000000a00 */
[----:B0-----:R-:W-:-:S06]  /*0120*/  IMAD.WIDE R2, R9, 0x4, R2 ;  /* 0x0000000409027825 */ /* 0x001fcc00078e0202 */
[----:B-1----:R-:W4:Y:S01]  /*0130*/  LDG.E R2, desc[UR4][R2.64] ;  /* 0x0000000402027981 */ /* 0x002f22000c1e1900 */
[----:B--2---:R-:W-:-:S06]  /*0140*/  IMAD.WIDE R4, R9, 0x4, R4 ;  /* 0x0000000409047825 */ /* 0x004fcc00078e0204 */
[----:B------:R-:W4:Y:S01]  /*0150*/  LDG.E R5, desc[UR4][R4.64] ;  /* 0x0000000404057981 */ /* 0x000f22000c1e1900 */
[----:B---3--:R-:W-:-:S04]  /*0160*/  IMAD.WIDE R6, R9, 0x4, R6 ;  /* 0x0000000409067825 */ /* 0x008fc800078e0206 */
[----:B----4-:R-:W-:-:S05]  /*0170*/  FADD R9, R2, R5 ;  /* 0x0000000502097221 */ /* 0x010fca0000000000 */
[----:B------:R-:W-:Y:S01]  /*0180*/  STG.E desc[UR4][R6.64], R9 ;  /* 0x0000000906007986 */ /* 0x000fe2000c101904 */
[----:B------:R-:W-:Y:S05]  /*0190*/  EXIT ;  /* 0x000000000000794d */ /* 0x000fea0003800000 */
.L_x_0:
[----:B------:R-:W-:-:S00]  /*01a0*/  BRA `(.L_x_0) ;  /* 0xfffffffc00fc7947 */ /* 0x000fc0000383ffff */
[----:B------:R-:W-:-:S00]  /*01b0*/  NOP ;  /* 0x0000000000007918 */ /* 0x000fc00000000000 */
        /* <DEDUP_REMOVED lines=12> */
.L_x_1:


//--------------------- .nv.shared.reserved.0     --------------------------
	.section	.nv.shared.reserved.0,"aw",@nobits
	.weak		__nv_reservedSMEM_offset_0_alias
	.size		__nv_reservedSMEM_offset_0_alias, 0, 64
	.other		__nv_reservedSMEM_offset_0_alias,@"STO_CUDA_RESERVED_SHARED STV_DEFAULT"
__nv_reservedSMEM_offset_0_alias:
	.zero		0
	.zero		64


//--------------------- .nv.constant0._Z12sum_matricesPfS_S_ii --------------------------
	.section	.nv.constant0._Z12sum_matricesPfS_S_ii,"a",@progbits
	.sectionflags	@""
	.align	4
.nv.constant0._Z12sum_matricesPfS_S_ii:
	.zero		928


//--------------------- SYMBOLS --------------------------

	.type		.nv.reservedSmem.offset0,@object
	.size		.nv.reservedSmem.offset0,0x4
